//
// Generated by NVIDIA NVVM Compiler
//
// Compiler Build ID: CL-36424714
// Cuda compilation tools, release 13.0, V13.0.88
// Based on NVVM 20.0.0
//

.version 9.0
.target sm_100
.address_size 64

	// .globl	_Z20matrixMultiplicationPiS_S_i
// _ZZ20matrixMultiplicationPiS_S_iE8a_shared has been demoted
// _ZZ20matrixMultiplicationPiS_S_iE8b_shared has been demoted

.visible .entry _Z20matrixMultiplicationPiS_S_i(
	.param .u64 .ptr .align 1 _Z20matrixMultiplicationPiS_S_i_param_0,
	.param .u64 .ptr .align 1 _Z20matrixMultiplicationPiS_S_i_param_1,
	.param .u64 .ptr .align 1 _Z20matrixMultiplicationPiS_S_i_param_2,
	.param .u32 _Z20matrixMultiplicationPiS_S_i_param_3
)
{
	.reg .pred 	%p<11>;
	.reg .b32 	%r<164>;
	.reg .b64 	%rd<13>;
	// demoted variable
	.shared .align 4 .b8 _ZZ20matrixMultiplicationPiS_S_iE8a_shared[4096];
	// demoted variable
	.shared .align 4 .b8 _ZZ20matrixMultiplicationPiS_S_iE8b_shared[4096];
	ld.param.u64 	%rd3, [_Z20matrixMultiplicationPiS_S_i_param_0];
	ld.param.u64 	%rd4, [_Z20matrixMultiplicationPiS_S_i_param_1];
	ld.param.u64 	%rd5, [_Z20matrixMultiplicationPiS_S_i_param_2];
	ld.param.u32 	%r44, [_Z20matrixMultiplicationPiS_S_i_param_3];
	mov.u32 	%r46, %ctaid.y;
	mov.u32 	%r47, %ntid.y;
	mov.u32 	%r1, %tid.y;
	mad.lo.s32 	%r2, %r46, %r47, %r1;
	mov.u32 	%r48, %ctaid.x;
	mov.u32 	%r3, %ntid.x;
	mov.u32 	%r4, %tid.x;
	mad.lo.s32 	%r5, %r48, %r3, %r4;
	setp.lt.s32 	%p1, %r44, 1;
	mov.b32 	%r162, 0;
	@%p1 bra 	$L__BB0_14;
	mad.lo.s32 	%r6, %r44, %r2, %r4;
	mul.lo.s32 	%r7, %r1, %r3;
	add.s32 	%r50, %r7, %r4;
	shl.b32 	%r51, %r50, 2;
	mov.u32 	%r52, _ZZ20matrixMultiplicationPiS_S_iE8a_shared;
	add.s32 	%r8, %r52, %r51;
	mov.u32 	%r53, _ZZ20matrixMultiplicationPiS_S_iE8b_shared;
	add.s32 	%r9, %r53, %r51;
	and.b32  	%r10, %r3, 7;
	and.b32  	%r11, %r3, 2040;
	and.b32  	%r54, %r3, -8;
	neg.s32 	%r12, %r54;
	shl.b32 	%r55, %r4, 2;
	add.s32 	%r13, %r53, %r55;
	shl.b32 	%r14, %r3, 5;
	shl.b32 	%r56, %r7, 2;
	add.s32 	%r57, %r56, %r52;
	add.s32 	%r15, %r57, 16;
	shl.b32 	%r16, %r3, 2;
	cvta.to.global.u64 	%rd1, %rd3;
	cvta.to.global.u64 	%rd2, %rd4;
	mov.b32 	%r147, 0;
	mov.u32 	%r162, %r147;
$L__BB0_2:
	setp.lt.u32 	%p2, %r3, 8;
	add.s32 	%r60, %r6, %r147;
	mul.wide.u32 	%rd6, %r60, 4;
	add.s64 	%rd7, %rd1, %rd6;
	ld.global.u32 	%r61, [%rd7];
	st.shared.u32 	[%r8], %r61;
	add.s32 	%r62, %r147, %r1;
	mad.lo.s32 	%r63, %r62, %r44, %r5;
	mul.wide.u32 	%rd8, %r63, 4;
	add.s64 	%rd9, %rd2, %rd8;
	ld.global.u32 	%r64, [%rd9];
	st.shared.u32 	[%r9], %r64;
	bar.sync 	0;
	mov.b32 	%r157, 0;
	@%p2 bra 	$L__BB0_5;
	mov.u32 	%r149, %r15;
	mov.u32 	%r150, %r13;
	mov.u32 	%r151, %r12;
$L__BB0_4:
	.pragma "nounroll";
	ld.shared.u32 	%r65, [%r149+-16];
	ld.shared.u32 	%r66, [%r150];
	mad.lo.s32 	%r67, %r66, %r65, %r162;
	ld.shared.u32 	%r68, [%r149+-12];
	add.s32 	%r69, %r150, %r16;
	ld.shared.u32 	%r70, [%r69];
	mad.lo.s32 	%r71, %r70, %r68, %r67;
	ld.shared.u32 	%r72, [%r149+-8];
	add.s32 	%r73, %r69, %r16;
	ld.shared.u32 	%r74, [%r73];
	mad.lo.s32 	%r75, %r74, %r72, %r71;
	ld.shared.u32 	%r76, [%r149+-4];
	add.s32 	%r77, %r73, %r16;
	ld.shared.u32 	%r78, [%r77];
	mad.lo.s32 	%r79, %r78, %r76, %r75;
	ld.shared.u32 	%r80, [%r149];
	add.s32 	%r81, %r77, %r16;
	ld.shared.u32 	%r82, [%r81];
	mad.lo.s32 	%r83, %r82, %r80, %r79;
	ld.shared.u32 	%r84, [%r149+4];
	add.s32 	%r85, %r81, %r16;
	ld.shared.u32 	%r86, [%r85];
	mad.lo.s32 	%r87, %r86, %r84, %r83;
	ld.shared.u32 	%r88, [%r149+8];
	add.s32 	%r89, %r85, %r16;
	ld.shared.u32 	%r90, [%r89];
	mad.lo.s32 	%r91, %r90, %r88, %r87;
	ld.shared.u32 	%r92, [%r149+12];
	add.s32 	%r93, %r89, %r16;
	ld.shared.u32 	%r94, [%r93];
	mad.lo.s32 	%r162, %r94, %r92, %r91;
	add.s32 	%r151, %r151, 8;
	add.s32 	%r150, %r150, %r14;
	add.s32 	%r149, %r149, 32;
	setp.ne.s32 	%p3, %r151, 0;
	mov.u32 	%r157, %r11;
	@%p3 bra 	$L__BB0_4;
$L__BB0_5:
	setp.eq.s32 	%p4, %r10, 0;
	@%p4 bra 	$L__BB0_13;
	add.s32 	%r96, %r10, -1;
	setp.lt.u32 	%p5, %r96, 3;
	@%p5 bra 	$L__BB0_8;
	add.s32 	%r97, %r157, %r7;
	shl.b32 	%r98, %r97, 2;
	mov.u32 	%r99, _ZZ20matrixMultiplicationPiS_S_iE8a_shared;
	add.s32 	%r100, %r99, %r98;
	ld.shared.u32 	%r101, [%r100];
	mad.lo.s32 	%r102, %r157, %r3, %r4;
	shl.b32 	%r103, %r102, 2;
	mov.u32 	%r104, _ZZ20matrixMultiplicationPiS_S_iE8b_shared;
	add.s32 	%r105, %r104, %r103;
	ld.shared.u32 	%r106, [%r105];
	mad.lo.s32 	%r107, %r106, %r101, %r162;
	ld.shared.u32 	%r108, [%r100+4];
	add.s32 	%r109, %r105, %r16;
	ld.shared.u32 	%r110, [%r109];
	mad.lo.s32 	%r111, %r110, %r108, %r107;
	ld.shared.u32 	%r112, [%r100+8];
	add.s32 	%r113, %r109, %r16;
	ld.shared.u32 	%r114, [%r113];
	mad.lo.s32 	%r115, %r114, %r112, %r111;
	ld.shared.u32 	%r116, [%r100+12];
	add.s32 	%r117, %r113, %r16;
	ld.shared.u32 	%r118, [%r117];
	mad.lo.s32 	%r162, %r118, %r116, %r115;
	add.s32 	%r157, %r157, 4;
$L__BB0_8:
	and.b32  	%r120, %r3, 3;
	setp.eq.s32 	%p6, %r120, 0;
	@%p6 bra 	$L__BB0_13;
	setp.eq.s32 	%p7, %r120, 1;
	@%p7 bra 	$L__BB0_11;
	add.s32 	%r121, %r157, %r7;
	shl.b32 	%r122, %r121, 2;
	mov.u32 	%r123, _ZZ20matrixMultiplicationPiS_S_iE8a_shared;
	add.s32 	%r124, %r123, %r122;
	ld.shared.u32 	%r125, [%r124];
	mad.lo.s32 	%r126, %r157, %r3, %r4;
	shl.b32 	%r127, %r126, 2;
	mov.u32 	%r128, _ZZ20matrixMultiplicationPiS_S_iE8b_shared;
	add.s32 	%r129, %r128, %r127;
	ld.shared.u32 	%r130, [%r129];
	mad.lo.s32 	%r131, %r130, %r125, %r162;
	ld.shared.u32 	%r132, [%r124+4];
	add.s32 	%r133, %r129, %r16;
	ld.shared.u32 	%r134, [%r133];
	mad.lo.s32 	%r162, %r134, %r132, %r131;
	add.s32 	%r157, %r157, 2;
$L__BB0_11:
	and.b32  	%r135, %r3, 1;
	setp.eq.b32 	%p8, %r135, 1;
	not.pred 	%p9, %p8;
	@%p9 bra 	$L__BB0_13;
	add.s32 	%r136, %r157, %r7;
	shl.b32 	%r137, %r136, 2;
	mov.u32 	%r138, _ZZ20matrixMultiplicationPiS_S_iE8a_shared;
	add.s32 	%r139, %r138, %r137;
	ld.shared.u32 	%r140, [%r139];
	mad.lo.s32 	%r141, %r157, %r3, %r4;
	shl.b32 	%r142, %r141, 2;
	mov.u32 	%r143, _ZZ20matrixMultiplicationPiS_S_iE8b_shared;
	add.s32 	%r144, %r143, %r142;
	ld.shared.u32 	%r145, [%r144];
	mad.lo.s32 	%r162, %r145, %r140, %r162;
$L__BB0_13:
	bar.sync 	0;
	add.s32 	%r147, %r147, %r3;
	setp.lt.s32 	%p10, %r147, %r44;
	@%p10 bra 	$L__BB0_2;
$L__BB0_14:
	cvta.to.global.u64 	%rd10, %rd5;
	mad.lo.s32 	%r146, %r44, %r2, %r5;
	mul.wide.s32 	%rd11, %r146, 4;
	add.s64 	%rd12, %rd10, %rd11;
	st.global.u32 	[%rd12], %r162;
	ret;

}


// ===== COMPILED SASS (sm_100) =====

	.target	sm_100

	.elftype	@"ET_EXEC"


//--------------------- .note.nv.tkinfo           --------------------------
	.section	.note.nv.tkinfo,"",@"SHT_NOTE"
	.sectionflags	@"SHF_NOTE_NV_TKINFO"
	.tkinfo
        /*0018*/ 	.word	0x00000002
        /*0030*/ 	.string	""
        /*0030*/ 	.string	"ptxas"
        /*0030*/ 	.string	"Cuda compilation tools, release 13.0, V13.0.88"
        /*0030*/ 	.string	"Build cuda_13.0.r13.0/compiler.36424714_0"
        /*0030*/ 	.string	"-arch sm_100 -m 64 "



//--------------------- .note.nv.cuinfo           --------------------------
	.section	.note.nv.cuinfo,"",@"SHT_NOTE"
	.sectionflags	@"SHF_NOTE_NV_CUINFO"
        /*0018*/ 	.short	0x0002
        /*001a*/ 	.short	0x0064
        /*001c*/ 	.short	0x0082
	.zero		2


//--------------------- .nv.info                  --------------------------
	.section	.nv.info,"",@"SHT_CUDA_INFO"
	.align	4


	//----- nvinfo : EIATTR_REGCOUNT
	.align		4
        /*0000*/ 	.byte	0x04, 0x2f
        /*0002*/ 	.short	(.L_1 - .L_0)
	.align		4
.L_0:
        /*0004*/ 	.word	index@(_Z20matrixMultiplicationPiS_S_i)
        /*0008*/ 	.word	0x00000020


	//----- nvinfo : EIATTR_FRAME_SIZE
	.align		4
.L_1:
        /*000c*/ 	.byte	0x04, 0x11
        /*000e*/ 	.short	(.L_3 - .L_2)
	.align		4
.L_2:
        /*0010*/ 	.word	index@(_Z20matrixMultiplicationPiS_S_i)
        /*0014*/ 	.word	0x00000000


	//----- nvinfo : EIATTR_MIN_STACK_SIZE
	.align		4
.L_3:
        /*0018*/ 	.byte	0x04, 0x12
        /*001a*/ 	.short	(.L_5 - .L_4)
	.align		4
.L_4:
        /*001c*/ 	.word	index@(_Z20matrixMultiplicationPiS_S_i)
        /*0020*/ 	.word	0x00000000
.L_5:


//--------------------- .nv.compat                --------------------------
	.section	.nv.compat,"",@"SHT_CUDA_COMPAT_INFO"
	.align	4
        /*0000*/ 	.byte	0x02, 0x09, 0x00, 0x00, 0x02, 0x02, 0x01, 0x00, 0x02, 0x05, 0x05, 0x00, 0x03, 0x07, 0x01, 0x01
        /*0010*/ 	.byte	0x02, 0x03, 0x00, 0x00, 0x02, 0x06, 0x01, 0x00, 0x04, 0x0b, 0x08, 0x00, 0x09, 0x00, 0x00, 0x00
        /*0020*/ 	.byte	0x00, 0x00, 0x00, 0x00


//--------------------- .nv.info._Z20matrixMultiplicationPiS_S_i --------------------------
	.section	.nv.info._Z20matrixMultiplicationPiS_S_i,"",@"SHT_CUDA_INFO"
	.sectionflags	@""
	.align	4


	//----- nvinfo : EIATTR_CUDA_API_VERSION
	.align		4
        /*0000*/ 	.byte	0x04, 0x37
        /*0002*/ 	.short	(.L_7 - .L_6)
.L_6:
        /*0004*/ 	.word	0x00000082


	//----- nvinfo : EIATTR_KPARAM_INFO
	.align		4
.L_7:
        /*0008*/ 	.byte	0x04, 0x17
        /*000a*/ 	.short	(.L_9 - .L_8)
.L_8:
        /*000c*/ 	.word	0x00000000
        /*0010*/ 	.short	0x0003
        /*0012*/ 	.short	0x0018
        /*0014*/ 	.byte	0x00, 0xf0, 0x11, 0x00


	//----- nvinfo : EIATTR_KPARAM_INFO
	.align		4
.L_9:
        /*0018*/ 	.byte	0x04, 0x17
        /*001a*/ 	.short	(.L_11 - .L_10)
.L_10:
        /*001c*/ 	.word	0x00000000
        /*0020*/ 	.short	0x0002
        /*0022*/ 	.short	0x0010
        /*0024*/ 	.byte	0x00, 0xf5, 0x21, 0x00


	//----- nvinfo : EIATTR_KPARAM_INFO
	.align		4
.L_11:
        /*0028*/ 	.byte	0x04, 0x17
        /*002a*/ 	.short	(.L_13 - .L_12)
.L_12:
        /*002c*/ 	.word	0x00000000
        /*0030*/ 	.short	0x0001
        /*0032*/ 	.short	0x0008
        /*0034*/ 	.byte	0x00, 0xf5, 0x21, 0x00


	//----- nvinfo : EIATTR_KPARAM_INFO
	.align		4
.L_13:
        /*0038*/ 	.byte	0x04, 0x17
        /*003a*/ 	.short	(.L_15 - .L_14)
.L_14:
        /*003c*/ 	.word	0x00000000
        /*0040*/ 	.short	0x0000
        /*0042*/ 	.short	0x0000
        /*0044*/ 	.byte	0x00, 0xf5, 0x21, 0x00


	//----- nvinfo : EIATTR_SPARSE_MMA_MASK
	.align		4
.L_15:
        /*0048*/ 	.byte	0x03, 0x50
        /*004a*/ 	.short	0x0000


	//----- nvinfo : EIATTR_MAXREG_COUNT
	.align		4
        /*004c*/ 	.byte	0x03, 0x1b
        /*004e*/ 	.short	0x00ff


	//----- nvinfo : EIATTR_NUM_BARRIERS
	.align		4
        /*0050*/ 	.byte	0x02, 0x4c
        /*0052*/ 	.byte	0x01
	.zero		1


	//----- nvinfo : EIATTR_MERCURY_ISA_VERSION
	.align		4
        /*0054*/ 	.byte	0x03, 0x5f
        /*0056*/ 	.short	0x0101


	//----- nvinfo : EIATTR_VRC_CTA_INIT_COUNT
	.align		4
        /*0058*/ 	.byte	0x02, 0x4a
	.zero		1
	.zero		1


	//----- nvinfo : EIATTR_EXIT_INSTR_OFFSETS
	.align		4
        /*005c*/ 	.byte	0x04, 0x1c
        /*005e*/ 	.short	(.L_17 - .L_16)


	//   ....[0]....
.L_16:
        /*0060*/ 	.word	0x00000a30


	//----- nvinfo : EIATTR_CBANK_PARAM_SIZE
	.align		4
.L_17:
        /*0064*/ 	.byte	0x03, 0x19
        /*0066*/ 	.short	0x001c


	//----- nvinfo : EIATTR_PARAM_CBANK
	.align		4
        /*0068*/ 	.byte	0x04, 0x0a
        /*006a*/ 	.short	(.L_19 - .L_18)
	.align		4
.L_18:
        /*006c*/ 	.word	index@(.nv.constant0._Z20matrixMultiplicationPiS_S_i)
        /*0070*/ 	.short	0x0380
        /*0072*/ 	.short	0x001c


	//----- nvinfo : EIATTR_SW_WAR
	.align		4
.L_19:
        /*0074*/ 	.byte	0x04, 0x36
        /*0076*/ 	.short	(.L_21 - .L_20)
.L_20:
        /*0078*/ 	.word	0x00000008
.L_21:


//--------------------- .nv.callgraph             --------------------------
	.section	.nv.callgraph,"",@"SHT_CUDA_CALLGRAPH"
	.align	4
	.sectionentsize	8
	.align		4
        /*0000*/ 	.word	0x00000000
	.align		4
        /*0004*/ 	.word	0xffffffff
	.align		4
        /*0008*/ 	.word	0x00000000
	.align		4
        /*000c*/ 	.word	0xfffffffe
	.align		4
        /*0010*/ 	.word	0x00000000
	.align		4
        /*0014*/ 	.word	0xfffffffd
	.align		4
        /*0018*/ 	.word	0x00000000
	.align		4
        /*001c*/ 	.word	0xfffffffc


//--------------------- .text._Z20matrixMultiplicationPiS_S_i --------------------------
	.section	.text._Z20matrixMultiplicationPiS_S_i,"ax",@progbits
	.align	128
        .global         _Z20matrixMultiplicationPiS_S_i
        .type           _Z20matrixMultiplicationPiS_S_i,@function
        .size           _Z20matrixMultiplicationPiS_S_i,(.L_x_8 - _Z20matrixMultiplicationPiS_S_i)
        .other          _Z20matrixMultiplicationPiS_S_i,@"STO_CUDA_ENTRY STV_DEFAULT"
_Z20matrixMultiplicationPiS_S_i:
.text._Z20matrixMultiplicationPiS_S_i:
[----:B------:R-:W-:Y:S01]  /*0000*/  LDC R1, c[0x0][0x37c] ;  /* 0x0000df00ff017b82 */ /* 0x000fe20000000800 */
[----:B------:R-:W0:Y:S01]  /*0010*/  S2R R0, SR_TID.Y ;  /* 0x0000000000007919 */ /* 0x000e220000002200 */
[----:B------:R-:W1:Y:S06]  /*0020*/  LDCU UR7, c[0x0][0x398] ;  /* 0x00007300ff0777ac */ /* 0x000e6c0008000800 */
[----:B------:R-:W0:Y:S01]  /*0030*/  LDC R9, c[0x0][0x364] ;  /* 0x0000d900ff097b82 */ /* 0x000e220000000800 */
[----:B------:R-:W-:Y:S01]  /*0040*/  HFMA2 R19, -RZ, RZ, 0, 0 ;  /* 0x00000000ff137431 */ /* 0x000fe200000001ff */
[----:B------:R-:W2:Y:S01]  /*0050*/  S2R R6, SR_TID.X ;  /* 0x0000000000067919 */ /* 0x000ea20000002100 */
[----:B------:R-:W3:Y:S05]  /*0060*/  LDCU.64 UR8, c[0x0][0x358] ;  /* 0x00006b00ff0877ac */ /* 0x000eea0008000a00 */
[----:B------:R-:W0:Y:S08]  /*0070*/  S2UR UR4, SR_CTAID.Y ;  /* 0x00000000000479c3 */ /* 0x000e300000002600 */
[----:B------:R-:W2:Y:S01]  /*0080*/  S2UR UR5, SR_CTAID.X ;  /* 0x00000000000579c3 */ /* 0x000ea20000002500 */
[----:B-1----:R-:W-:-:S07]  /*0090*/  UISETP.GE.AND UP0, UPT, UR7, 0x1, UPT ;  /* 0x000000010700788c */ /* 0x002fce000bf06270 */
[----:B------:R-:W2:Y:S01]  /*00a0*/  LDC R7, c[0x0][0x360] ;  /* 0x0000d800ff077b82 */ /* 0x000ea20000000800 */
[----:B0-----:R-:W-:Y:S02]  /*00b0*/  IMAD R9, R9, UR4, R0 ;  /* 0x0000000409097c24 */ /* 0x001fe4000f8e0200 */
[----:B--2---:R-:W-:Y:S01]  /*00c0*/  IMAD R8, R7, UR5, R6 ;  /* 0x0000000507087c24 */ /* 0x004fe2000f8e0206 */
[----:B---3--:R-:W-:Y:S06]  /*00d0*/  BRA.U !UP0, `(.L_x_0) ;  /* 0x0000000908447547 */ /* 0x008fec000b800000 */
[----:B------:R-:W0:Y:S01]  /*00e0*/  S2UR UR6, SR_CgaCtaId ;  /* 0x00000000000679c3 */ /* 0x000e220000008800 */
[----:B------:R-:W-:Y:S01]  /*00f0*/  UMOV UR4, 0x400 ;  /* 0x0000040000047882 */ /* 0x000fe20000000000 */
[----:B------:R-:W-:Y:S01]  /*0100*/  IMAD R11, R0, R7, RZ ;  /* 0x00000007000b7224 */ /* 0x000fe200078e02ff */
[----:B------:R-:W-:Y:S01]  /*0110*/  UIADD3 UR5, UPT, UPT, UR4, 0x1000, URZ ;  /* 0x0000100004057890 */ /* 0x000fe2000fffe0ff */
[----:B------:R-:W-:Y:S01]  /*0120*/  LOP3.LUT R14, R7, 0xfffffff8, RZ, 0xc0, !PT ;  /* 0xfffffff8070e7812 */ /* 0x000fe200078ec0ff */
[----:B------:R-:W-:Y:S01]  /*0130*/  IMAD R10, R9, UR7, R6 ;  /* 0x00000007090a7c24 */ /* 0x000fe2000f8e0206 */
[----:B------:R-:W-:Y:S01]  /*0140*/  LOP3.LUT R21, R7, 0x7, RZ, 0xc0, !PT ;  /* 0x0000000707157812 */ /* 0x000fe200078ec0ff */
[----:B------:R-:W-:Y:S01]  /*0150*/  IMAD.MOV.U32 R13, RZ, RZ, RZ ;  /* 0x000000ffff0d7224 */ /* 0x000fe200078e00ff */
[----:B------:R-:W-:Y:S01]  /*0160*/  IADD3 R16, PT, PT, R11, R6, RZ ;  /* 0x000000060b107210 */ /* 0x000fe20007ffe0ff */
[----:B------:R-:W-:Y:S01]  /*0170*/  IMAD.MOV.U32 R19, RZ, RZ, RZ ;  /* 0x000000ffff137224 */ /* 0x000fe200078e00ff */
[----:B------:R-:W-:-:S02]  /*0180*/  LOP3.LUT R12, R7, 0x7f8, RZ, 0xc0, !PT ;  /* 0x000007f8070c7812 */ /* 0x000fc400078ec0ff */
[----:B------:R-:W-:Y:S01]  /*0190*/  IADD3 R14, PT, PT, -R14, RZ, RZ ;  /* 0x000000ff0e0e7210 */ /* 0x000fe20007ffe1ff */
[----:B0-----:R-:W-:Y:S02]  /*01a0*/  ULEA UR4, UR6, UR4, 0x18 ;  /* 0x0000000406047291 */ /* 0x001fe4000f8ec0ff */
[----:B------:R-:W-:-:S04]  /*01b0*/  ULEA UR5, UR6, UR5, 0x18 ;  /* 0x0000000506057291 */ /* 0x000fc8000f8ec0ff */
[----:B------:R-:W-:Y:S02]  /*01c0*/  LEA R17, R11, UR4, 0x2 ;  /* 0x000000040b117c11 */ /* 0x000fe4000f8e10ff */
[C---:B------:R-:W-:Y:S02]  /*01d0*/  LEA R15, R16.reuse, UR4, 0x2 ;  /* 0x00000004100f7c11 */ /* 0x040fe4000f8e10ff */
[----:B------:R-:W-:Y:S01]  /*01e0*/  LEA R16, R16, UR5, 0x2 ;  /* 0x0000000510107c11 */ /* 0x000fe2000f8e10ff */
[----:B------:R-:W-:Y:S01]  /*01f0*/  VIADD R17, R17, 0x10 ;  /* 0x0000001011117836 */ /* 0x000fe20000000000 */
[----:B------:R-:W-:-:S07]  /*0200*/  LEA R18, R6, UR5, 0x2 ;  /* 0x0000000506127c11 */ /* 0x000fce000f8e10ff */
.L_x_6:
[----:B0-----:R-:W0:Y:S01]  /*0210*/  LDC.64 R4, c[0x0][0x380] ;  /* 0x0000e000ff047b82 */ /* 0x001e220000000a00 */
[----:B------:R-:W1:Y:S01]  /*0220*/  LDCU UR7, c[0x0][0x398] ;  /* 0x00007300ff0777ac */ /* 0x000e620008000800 */
[----:B------:R-:W-:Y:S01]  /*0230*/  IADD3 R25, PT, PT, R0, R13, RZ ;  /* 0x0000000d00197210 */ /* 0x000fe20007ffe0ff */
[----:B------:R-:W-:-:S05]  /*0240*/  IMAD.IADD R23, R10, 0x1, R13 ;  /* 0x000000010a177824 */ /* 0x000fca00078e020d */
[----:B------:R-:W2:Y:S01]  /*0250*/  LDC.64 R2, c[0x0][0x388] ;  /* 0x0000e200ff027b82 */ /* 0x000ea20000000a00 */
[----:B-1----:R-:W-:Y:S02]  /*0260*/  IMAD R25, R25, UR7, R8 ;  /* 0x0000000719197c24 */ /* 0x002fe4000f8e0208 */
[----:B0-----:R-:W-:-:S06]  /*0270*/  IMAD.WIDE.U32 R4, R23, 0x4, R4 ;  /* 0x0000000417047825 */ /* 0x001fcc00078e0004 */
[----:B------:R-:W3:Y:S01]  /*0280*/  LDG.E R4, desc[UR8][R4.64] ;  /* 0x0000000804047981 */ /* 0x000ee2000c1e1900 */
[----:B--2---:R-:W-:-:S06]  /*0290*/  IMAD.WIDE.U32 R2, R25, 0x4, R2 ;  /* 0x0000000419027825 */ /* 0x004fcc00078e0002 */
[----:B------:R-:W2:Y:S01]  /*02a0*/  LDG.E R3, desc[UR8][R2.64] ;  /* 0x0000000802037981 */ /* 0x000ea2000c1e1900 */
[C---:B------:R-:W-:Y:S02]  /*02b0*/  ISETP.GE.U32.AND P1, PT, R7.reuse, 0x8, PT ;  /* 0x000000080700780c */ /* 0x040fe40003f26070 */
[----:B------:R-:W-:Y:S01]  /*02c0*/  IADD3 R13, PT, PT, R7, R13, RZ ;  /* 0x0000000d070d7210 */ /* 0x000fe20007ffe0ff */
[----:B------:R-:W-:-:S03]  /*02d0*/  IMAD.MOV.U32 R20, RZ, RZ, RZ ;  /* 0x000000ffff147224 */ /* 0x000fc600078e00ff */
[----:B------:R-:W-:Y:S01]  /*02e0*/  ISETP.GE.AND P0, PT, R13, UR7, PT ;  /* 0x000000070d007c0c */ /* 0x000fe2000bf06270 */
[----:B---3--:R0:W-:Y:S04]  /*02f0*/  STS [R15], R4 ;  /* 0x000000040f007388 */ /* 0x0081e80000000800 */
[----:B--2---:R0:W-:Y:S01]  /*0300*/  STS [R16], R3 ;  /* 0x0000000310007388 */ /* 0x0041e20000000800 */
[----:B------:R-:W-:Y:S06]  /*0310*/  BAR.SYNC.DEFER_BLOCKING 0x0 ;  /* 0x0000000000007b1d */ /* 0x000fec0000010000 */
[----:B------:R-:W-:Y:S05]  /*0320*/  @!P1 BRA `(.L_x_1) ;  /* 0x0000000000a09947 */ /* 0x000fea0003800000 */
[----:B------:R-:W-:Y:S01]  /*0330*/  MOV R2, R17 ;  /* 0x0000001100027202 */ /* 0x000fe20000000f00 */
[----:B0-----:R-:W-:Y:S01]  /*0340*/  IMAD.MOV.U32 R4, RZ, RZ, R18 ;  /* 0x000000ffff047224 */ /* 0x001fe200078e0012 */
[----:B------:R-:W-:-:S07]  /*0350*/  MOV R3, R14 ;  /* 0x0000000e00037202 */ /* 0x000fce0000000f00 */
.L_x_2:
[----:B------:R-:W-:Y:S01]  /*0360*/  LDS R20, [R2+-0x10] ;  /* 0xfffff00002147984 */ /* 0x000fe20000000800 */
[----:B------:R-:W-:Y:S01]  /*0370*/  IMAD R24, R7, 0x4, R4 ;  /* 0x0000000407187824 */ /* 0x000fe200078e0204 */
[----:B------:R-:W-:Y:S02]  /*0380*/  IADD3 R3, PT, PT, R3, 0x8, RZ ;  /* 0x0000000803037810 */ /* 0x000fe40007ffe0ff */
[----:B------:R0:W1:Y:S02]  /*0390*/  LDS R5, [R4] ;  /* 0x0000000004057984 */ /* 0x0000640000000800 */
[----:B------:R-:W-:Y:S02]  /*03a0*/  LEA R26, R7, R24, 0x2 ;  /* 0x00000018071a7211 */ /* 0x000fe400078e10ff */
[----:B------:R-:W-:Y:S01]  /*03b0*/  LDS R22, [R2+-0xc] ;  /* 0xfffff40002167984 */ /* 0x000fe20000000800 */
[----:B------:R-:W-:Y:S02]  /*03c0*/  ISETP.NE.AND P1, PT, R3, RZ, PT ;  /* 0x000000ff0300720c */ /* 0x000fe40003f25270 */
[C---:B------:R-:W-:Y:S01]  /*03d0*/  IMAD R25, R7.reuse, 0x4, R26 ;  /* 0x0000000407197824 */ /* 0x040fe200078e021a */
[----:B------:R2:W3:Y:S01]  /*03e0*/  LDS R23, [R24] ;  /* 0x0000000018177984 */ /* 0x0004e20000000800 */
[----:B0-----:R-:W-:-:S03]  /*03f0*/  LEA R4, R7, R4, 0x5 ;  /* 0x0000000407047211 */ /* 0x001fc600078e28ff */
[C---:B------:R-:W-:Y:S01]  /*0400*/  LEA R29, R7.reuse, R25, 0x2 ;  /* 0x00000019071d7211 */ /* 0x040fe200078e10ff */
[----:B------:R-:W-:Y:S04]  /*0410*/  LDS R28, [R2+-0x4] ;  /* 0xfffffc00021c7984 */ /* 0x000fe80000000800 */
[----:B------:R-:W-:Y:S01]  /*0420*/  LDS R27, [R25] ;  /* 0x00000000191b7984 */ /* 0x000fe20000000800 */
[----:B--2---:R-:W-:Y:S02]  /*0430*/  IMAD R24, R7, 0x4, R29 ;  /* 0x0000000407187824 */ /* 0x004fe400078e021d */
[----:B-1----:R-:W-:Y:S02]  /*0440*/  IMAD R19, R20, R5, R19 ;  /* 0x0000000514137224 */ /* 0x002fe400078e0213 */
[----:B------:R-:W-:Y:S04]  /*0450*/  LDS R5, [R2+-0x8] ;  /* 0xfffff80002057984 */ /* 0x000fe80000000800 */
[----:B------:R0:W1:Y:S01]  /*0460*/  LDS R20, [R26] ;  /* 0x000000001a147984 */ /* 0x0000620000000800 */
[----:B---3--:R-:W-:-:S03]  /*0470*/  IMAD R23, R22, R23, R19 ;  /* 0x0000001716177224 */ /* 0x008fc600078e0213 */
[----:B------:R-:W-:Y:S04]  /*0480*/  LDS R19, [R2] ;  /* 0x0000000002137984 */ /* 0x000fe80000000800 */
[----:B------:R-:W2:Y:S01]  /*0490*/  LDS R22, [R29] ;  /* 0x000000001d167984 */ /* 0x000ea20000000800 */
[----:B0-----:R-:W-:Y:S01]  /*04a0*/  LEA R26, R7, R24, 0x2 ;  /* 0x00000018071a7211 */ /* 0x001fe200078e10ff */
[----:B-1----:R-:W-:Y:S02]  /*04b0*/  IMAD R5, R5, R20, R23 ;  /* 0x0000001405057224 */ /* 0x002fe400078e0217 */
[----:B------:R-:W-:Y:S02]  /*04c0*/  LDS R20, [R2+0x4] ;  /* 0x0000040002147984 */ /* 0x000fe40000000800 */
[----:B------:R-:W-:-:S02]  /*04d0*/  IMAD R23, R7, 0x4, R26 ;  /* 0x0000000407177824 */ /* 0x000fc400078e021a */
[----:B------:R-:W-:Y:S01]  /*04e0*/  IMAD R27, R28, R27, R5 ;  /* 0x0000001b1c1b7224 */ /* 0x000fe200078e0205 */
[----:B------:R-:W-:Y:S03]  /*04f0*/  LDS R26, [R26] ;  /* 0x000000001a1a7984 */ /* 0x000fe60000000800 */
[----:B--2---:R-:W-:Y:S01]  /*0500*/  IMAD R19, R19, R22, R27 ;  /* 0x0000001613137224 */ /* 0x004fe200078e021b */
[----:B------:R-:W0:Y:S04]  /*0510*/  LDS R5, [R24] ;  /* 0x0000000018057984 */ /* 0x000e280000000800 */
[----:B------:R-:W1:Y:S04]  /*0520*/  LDS R22, [R2+0x8] ;  /* 0x0000080002167984 */ /* 0x000e680000000800 */
[----:B------:R-:W-:Y:S04]  /*0530*/  LDS R23, [R23] ;  /* 0x0000000017177984 */ /* 0x000fe80000000800 */
[----:B------:R2:W3:Y:S02]  /*0540*/  LDS R28, [R2+0xc] ;  /* 0x00000c00021c7984 */ /* 0x0004e40000000800 */
[----:B--2---:R-:W-:-:S02]  /*0550*/  VIADD R2, R2, 0x20 ;  /* 0x0000002002027836 */ /* 0x004fc40000000000 */
[----:B0-----:R-:W-:-:S04]  /*0560*/  IMAD R5, R20, R5, R19 ;  /* 0x0000000514057224 */ /* 0x001fc800078e0213 */
[----:B-1----:R-:W-:-:S04]  /*0570*/  IMAD R5, R22, R26, R5 ;  /* 0x0000001a16057224 */ /* 0x002fc800078e0205 */
[----:B---3--:R-:W-:Y:S01]  /*0580*/  IMAD R19, R28, R23, R5 ;  /* 0x000000171c137224 */ /* 0x008fe200078e0205 */
[----:B------:R-:W-:Y:S06]  /*0590*/  @P1 BRA `(.L_x_2) ;  /* 0xfffffffc00701947 */ /* 0x000fec000383ffff */
[----:B------:R-:W-:-:S07]  /*05a0*/  MOV R20, R12 ;  /* 0x0000000c00147202 */ /* 0x000fce0000000f00 */
.L_x_1:
[----:B------:R-:W-:-:S13]  /*05b0*/  ISETP.NE.AND P1, PT, R21, RZ, PT ;  /* 0x000000ff1500720c */ /* 0x000fda0003f25270 */
[----:B------:R-:W-:Y:S05]  /*05c0*/  @!P1 BRA `(.L_x_3) ;  /* 0x0000000400009947 */ /* 0x000fea0003800000 */
[----:B------:R-:W-:Y:S02]  /*05d0*/  IADD3 R2, PT, PT, R21, -0x1, RZ ;  /* 0xffffffff15027810 */ /* 0x000fe40007ffe0ff */
[----:B------:R-:W-:Y:S02]  /*05e0*/  LOP3.LUT P2, R26, R7, 0x3, RZ, 0xc0, !PT ;  /* 0x00000003071a7812 */ /* 0x000fe4000784c0ff */
[----:B------:R-:W-:-:S13]  /*05f0*/  ISETP.GE.U32.AND P1, PT, R2, 0x3, PT ;  /* 0x000000030200780c */ /* 0x000fda0003f26070 */
[----:B------:R-:W-:Y:S05]  /*0600*/  @!P1 BRA `(.L_x_4) ;  /* 0x0000000000649947 */ /* 0x000fea0003800000 */
[----:B------:R-:W1:Y:S01]  /*0610*/  S2UR UR5, SR_CgaCtaId ;  /* 0x00000000000579c3 */ /* 0x000e620000008800 */
[----:B------:R-:W-:Y:S01]  /*0620*/  UMOV UR4, 0x400 ;  /* 0x0000040000047882 */ /* 0x000fe20000000000 */
[C---:B0-----:R-:W-:Y:S01]  /*0630*/  IMAD R3, R20.reuse, R7, R6 ;  /* 0x0000000714037224 */ /* 0x041fe200078e0206 */
[----:B------:R-:W-:Y:S01]  /*0640*/  UIADD3 UR6, UPT, UPT, UR4, 0x1000, URZ ;  /* 0x0000100004067890 */ /* 0x000fe2000fffe0ff */
[----:B------:R-:W-:Y:S01]  /*0650*/  IMAD.IADD R2, R11, 0x1, R20 ;  /* 0x000000010b027824 */ /* 0x000fe200078e0214 */
[----:B------:R-:W-:Y:S02]  /*0660*/  IADD3 R20, PT, PT, R20, 0x4, RZ ;  /* 0x0000000414147810 */ /* 0x000fe40007ffe0ff */
[----:B-1----:R-:W-:Y:S02]  /*0670*/  ULEA UR6, UR5, UR6, 0x18 ;  /* 0x0000000605067291 */ /* 0x002fe4000f8ec0ff */
[----:B------:R-:W-:-:S04]  /*0680*/  ULEA UR4, UR5, UR4, 0x18 ;  /* 0x0000000405047291 */ /* 0x000fc8000f8ec0ff */
[----:B------:R-:W-:Y:S02]  /*0690*/  LEA R24, R3, UR6, 0x2 ;  /* 0x0000000603187c11 */ /* 0x000fe4000f8e10ff */
[----:B------:R-:W-:Y:S02]  /*06a0*/  LEA R25, R2, UR4, 0x2 ;  /* 0x0000000402197c11 */ /* 0x000fe4000f8e10ff */
[C---:B------:R-:W-:Y:S02]  /*06b0*/  LEA R22, R7.reuse, R24, 0x2 ;  /* 0x0000001807167211 */ /* 0x040fe400078e10ff */
[----:B------:R-:W-:Y:S02]  /*06c0*/  LDS R24, [R24] ;  /* 0x0000000018187984 */ /* 0x000fe40000000800 */
[C---:B------:R-:W-:Y:S02]  /*06d0*/  LEA R28, R7.reuse, R22, 0x2 ;  /* 0x00000016071c7211 */ /* 0x040fe400078e10ff */
[----:B------:R-:W0:Y:S03]  /*06e0*/  LDS R4, [R25] ;  /* 0x0000000019047984 */ /* 0x000e260000000800 */
[----:B------:R-:W-:Y:S01]  /*06f0*/  IMAD R27, R7, 0x4, R28 ;  /* 0x00000004071b7824 */ /* 0x000fe200078e021c */
[----:B------:R-:W-:Y:S04]  /*0700*/  LDS R3, [R25+0x4] ;  /* 0x0000040019037984 */ /* 0x000fe80000000800 */
[----:B------:R-:W1:Y:S04]  /*0710*/  LDS R22, [R22] ;  /* 0x0000000016167984 */ /* 0x000e680000000800 */
[----:B------:R-:W-:Y:S04]  /*0720*/  LDS R2, [R28] ;  /* 0x000000001c027984 */ /* 0x000fe80000000800 */
[----:B------:R-:W2:Y:S04]  /*0730*/  LDS R23, [R25+0x8] ;  /* 0x0000080019177984 */ /* 0x000ea80000000800 */
[----:B------:R-:W-:Y:S04]  /*0740*/  LDS R5, [R25+0xc] ;  /* 0x00000c0019057984 */ /* 0x000fe80000000800 */
[----:B------:R-:W3:Y:S01]  /*0750*/  LDS R27, [R27] ;  /* 0x000000001b1b7984 */ /* 0x000ee20000000800 */
[----:B0-----:R-:W-:-:S04]  /*0760*/  IMAD R4, R4, R24, R19 ;  /* 0x0000001804047224 */ /* 0x001fc800078e0213 */
[----:B-1----:R-:W-:-:S04]  /*0770*/  IMAD R3, R3, R22, R4 ;  /* 0x0000001603037224 */ /* 0x002fc800078e0204 */
[----:B--2---:R-:W-:-:S04]  /*0780*/  IMAD R2, R23, R2, R3 ;  /* 0x0000000217027224 */ /* 0x004fc800078e0203 */
[----:B---3--:R-:W-:-:S07]  /*0790*/  IMAD R19, R5, R27, R2 ;  /* 0x0000001b05137224 */ /* 0x008fce00078e0202 */
.L_x_4:
[----:B------:R-:W-:Y:S05]  /*07a0*/  @!P2 BRA `(.L_x_3) ;  /* 0x000000000088a947 */ /* 0x000fea0003800000 */
[----:B------:R-:W-:Y:S02]  /*07b0*/  ISETP.NE.AND P1, PT, R26, 0x1, PT ;  /* 0x000000011a00780c */ /* 0x000fe40003f25270 */
[----:B------:R-:W-:-:S04]  /*07c0*/  LOP3.LUT R2, R7, 0x1, RZ, 0xc0, !PT ;  /* 0x0000000107027812 */ /* 0x000fc800078ec0ff */
[----:B------:R-:W-:-:S07]  /*07d0*/  ISETP.NE.U32.AND P2, PT, R2, 0x1, PT ;  /* 0x000000010200780c */ /* 0x000fce0003f45070 */
[----:B------:R-:W-:Y:S06]  /*07e0*/  @!P1 BRA `(.L_x_5) ;  /* 0x0000000000449947 */ /* 0x000fec0003800000 */
[----:B------:R-:W1:Y:S01]  /*07f0*/  S2UR UR5, SR_CgaCtaId ;  /* 0x00000000000579c3 */ /* 0x000e620000008800 */
[----:B------:R-:W-:Y:S01]  /*0800*/  UMOV UR4, 0x400 ;  /* 0x0000040000047882 */ /* 0x000fe20000000000 */
[C---:B0-----:R-:W-:Y:S01]  /*0810*/  IMAD R3, R20.reuse, R7, R6 ;  /* 0x0000000714037224 */ /* 0x041fe200078e0206 */
[----:B------:R-:W-:Y:S01]  /*0820*/  UIADD3 UR6, UPT, UPT, UR4, 0x1000, URZ ;  /* 0x0000100004067890 */ /* 0x000fe2000fffe0ff */
[----:B------:R-:W-:Y:S02]  /*0830*/  IADD3 R2, PT, PT, R11, R20, RZ ;  /* 0x000000140b027210 */ /* 0x000fe40007ffe0ff */
[----:B------:R-:W-:Y:S01]  /*0840*/  IADD3 R20, PT, PT, R20, 0x2, RZ ;  /* 0x0000000214147810 */ /* 0x000fe20007ffe0ff */
[----:B-1----:R-:W-:Y:S02]  /*0850*/  ULEA UR6, UR5, UR6, 0x18 ;  /* 0x0000000605067291 */ /* 0x002fe4000f8ec0ff */
[----:B------:R-:W-:-:S04]  /*0860*/  ULEA UR4, UR5, UR4, 0x18 ;  /* 0x0000000405047291 */ /* 0x000fc8000f8ec0ff */
[----:B------:R-:W-:Y:S02]  /*0870*/  LEA R22, R3, UR6, 0x2 ;  /* 0x0000000603167c11 */ /* 0x000fe4000f8e10ff */
[----:B------:R-:W-:-:S03]  /*0880*/  LEA R2, R2, UR4, 0x2 ;  /* 0x0000000402027c11 */ /* 0x000fc6000f8e10ff */
[----:B------:R-:W-:Y:S02]  /*0890*/  IMAD R5, R7, 0x4, R22 ;  /* 0x0000000407057824 */ /* 0x000fe400078e0216 */
[----:B------:R-:W-:Y:S04]  /*08a0*/  LDS R4, [R2] ;  /* 0x0000000002047984 */ /* 0x000fe80000000800 */
[----:B------:R-:W0:Y:S04]  /*08b0*/  LDS R22, [R22] ;  /* 0x0000000016167984 */ /* 0x000e280000000800 */
[----:B------:R-:W-:Y:S04]  /*08c0*/  LDS R3, [R2+0x4] ;  /* 0x0000040002037984 */ /* 0x000fe80000000800 */
[----:B------:R-:W1:Y:S01]  /*08d0*/  LDS R5, [R5] ;  /* 0x0000000005057984 */ /* 0x000e620000000800 */
[----:B0-----:R-:W-:-:S04]  /*08e0*/  IMAD R4, R4, R22, R19 ;  /* 0x0000001604047224 */ /* 0x001fc800078e0213 */
[----:B-1----:R-:W-:-:S07]  /*08f0*/  IMAD R19, R3, R5, R4 ;  /* 0x0000000503137224 */ /* 0x002fce00078e0204 */
.L_x_5:
[----:B------:R-:W-:Y:S05]  /*0900*/  @P2 BRA `(.L_x_3) ;  /* 0x0000000000302947 */ /* 0x000fea0003800000 */
[----:B------:R-:W1:Y:S01]  /*0910*/  S2UR UR5, SR_CgaCtaId ;  /* 0x00000000000579c3 */ /* 0x000e620000008800 */
[----:B------:R-:W-:Y:S01]  /*0920*/  UMOV UR4, 0x400 ;  /* 0x0000040000047882 */ /* 0x000fe20000000000 */
[-C--:B0-----:R-:W-:Y:S01]  /*0930*/  IMAD R3, R7, R20.reuse, R6 ;  /* 0x0000001407037224 */ /* 0x081fe200078e0206 */
[----:B------:R-:W-:Y:S01]  /*0940*/  UIADD3 UR6, UPT, UPT, UR4, 0x1000, URZ ;  /* 0x0000100004067890 */ /* 0x000fe2000fffe0ff */
[----:B------:R-:W-:Y:S01]  /*0950*/  IADD3 R2, PT, PT, R11, R20, RZ ;  /* 0x000000140b027210 */ /* 0x000fe20007ffe0ff */
[----:B-1----:R-:W-:Y:S02]  /*0960*/  ULEA UR4, UR5, UR4, 0x18 ;  /* 0x0000000405047291 */ /* 0x002fe4000f8ec0ff */
[----:B------:R-:W-:-:S04]  /*0970*/  ULEA UR6, UR5, UR6, 0x18 ;  /* 0x0000000605067291 */ /* 0x000fc8000f8ec0ff */
[----:B------:R-:W-:Y:S02]  /*0980*/  LEA R2, R2, UR4, 0x2 ;  /* 0x0000000402027c11 */ /* 0x000fe4000f8e10ff */
[----:B------:R-:W-:-:S04]  /*0990*/  LEA R3, R3, UR6, 0x2 ;  /* 0x0000000603037c11 */ /* 0x000fc8000f8e10ff */
[----:B------:R-:W-:Y:S04]  /*09a0*/  LDS R2, [R2] ;  /* 0x0000000002027984 */ /* 0x000fe80000000800 */
[----:B------:R-:W0:Y:S02]  /*09b0*/  LDS R3, [R3] ;  /* 0x0000000003037984 */ /* 0x000e240000000800 */
[----:B0-----:R-:W-:-:S07]  /*09c0*/  IMAD R19, R2, R3, R19 ;  /* 0x0000000302137224 */ /* 0x001fce00078e0213 */
.L_x_3:
[----:B------:R-:W-:Y:S06]  /*09d0*/  BAR.SYNC.DEFER_BLOCKING 0x0 ;  /* 0x0000000000007b1d */ /* 0x000fec0000010000 */
[----:B------:R-:W-:Y:S05]  /*09e0*/  @!P0 BRA `(.L_x_6) ;  /* 0xfffffff800088947 */ /* 0x000fea000383ffff */
.L_x_0:
[----:B0-----:R-:W0:Y:S01]  /*09f0*/  LDC.64 R2, c[0x0][0x390] ;  /* 0x0000e400ff027b82 */ /* 0x001e220000000a00 */
[----:B------:R-:W-:-:S04]  /*0a00*/  IMAD R9, R9, UR7, R8 ;  /* 0x0000000709097c24 */ /* 0x000fc8000f8e0208 */
[----:B0-----:R-:W-:-:S05]  /*0a10*/  IMAD.WIDE R2, R9, 0x4, R2 ;  /* 0x0000000409027825 */ /* 0x001fca00078e0202 */
[----:B------:R-:W-:Y:S01]  /*0a20*/  STG.E desc[UR8][R2.64], R19 ;  /* 0x0000001302007986 */ /* 0x000fe2000c101908 */
[----:B------:R-:W-:Y:S05]  /*0a30*/  EXIT ;  /* 0x000000000000794d */ /* 0x000fea0003800000 */
.L_x_7:
[----:B------:R-:W-:-:S00]  /*0a40*/  BRA `(.L_x_7) ;  /* 0xfffffffc00fc7947 */ /* 0x000fc0000383ffff */
[----:B------:R-:W-:-:S00]  /*0a50*/  NOP ;  /* 0x0000000000007918 */ /* 0x000fc00000000000 */
        /* <DEDUP_REMOVED lines=10> */
.L_x_8:


//--------------------- .nv.shared._Z20matrixMultiplicationPiS_S_i --------------------------
	.section	.nv.shared._Z20matrixMultiplicationPiS_S_i,"aw",@nobits
	.sectionflags	@""
	.align	4
.nv.shared._Z20matrixMultiplicationPiS_S_i:
	.zero		9216


//--------------------- .nv.shared.reserved.0     --------------------------
	.section	.nv.shared.reserved.0,"aw",@nobits
	.weak		__nv_reservedSMEM_offset_0_alias
	.size		__nv_reservedSMEM_offset_0_alias, 0, 64
	.other		__nv_reservedSMEM_offset_0_alias,@"STO_CUDA_RESERVED_SHARED STV_DEFAULT"
__nv_reservedSMEM_offset_0_alias:
	.zero		0
	.zero		64


//--------------------- .nv.constant0._Z20matrixMultiplicationPiS_S_i --------------------------
	.section	.nv.constant0._Z20matrixMultiplicationPiS_S_i,"a",@progbits
	.sectionflags	@""
	.align	4
.nv.constant0._Z20matrixMultiplicationPiS_S_i:
	.zero		924


//--------------------- SYMBOLS --------------------------

	.type		.nv.reservedSmem.offset0,@object
	.size		.nv.reservedSmem.offset0,0x4
	.type		.nv.reservedSmem.cap,@object
	.size		.nv.reservedSmem.cap,0x4
